//
// Generated by NVIDIA NVVM Compiler
//
// Compiler Build ID: CL-36424714
// Cuda compilation tools, release 13.0, V13.0.88
// Based on NVVM 20.0.0
//

.version 9.0
.target sm_100
.address_size 64

	// .globl	_Z6RKstepPdS_mmS_S_d

.visible .entry _Z6RKstepPdS_mmS_S_d(
	.param .u64 .ptr .align 1 _Z6RKstepPdS_mmS_S_d_param_0,
	.param .u64 .ptr .align 1 _Z6RKstepPdS_mmS_S_d_param_1,
	.param .u64 _Z6RKstepPdS_mmS_S_d_param_2,
	.param .u64 _Z6RKstepPdS_mmS_S_d_param_3,
	.param .u64 .ptr .align 1 _Z6RKstepPdS_mmS_S_d_param_4,
	.param .u64 .ptr .align 1 _Z6RKstepPdS_mmS_S_d_param_5,
	.param .f64 _Z6RKstepPdS_mmS_S_d_param_6
)
{
	.reg .b32 	%r<11>;
	.reg .b64 	%rd<20>;
	.reg .b64 	%fd<8>;

	ld.param.u64 	%rd1, [_Z6RKstepPdS_mmS_S_d_param_0];
	ld.param.u64 	%rd2, [_Z6RKstepPdS_mmS_S_d_param_1];
	ld.param.u64 	%rd3, [_Z6RKstepPdS_mmS_S_d_param_2];
	ld.param.u64 	%rd4, [_Z6RKstepPdS_mmS_S_d_param_4];
	ld.param.u64 	%rd5, [_Z6RKstepPdS_mmS_S_d_param_5];
	ld.param.f64 	%fd1, [_Z6RKstepPdS_mmS_S_d_param_6];
	cvta.to.global.u64 	%rd6, %rd4;
	cvta.to.global.u64 	%rd7, %rd2;
	cvta.to.global.u64 	%rd8, %rd1;
	cvta.to.global.u64 	%rd9, %rd5;
	mov.u32 	%r1, %ctaid.x;
	mov.u32 	%r2, %ntid.x;
	add.s32 	%r3, %r1, %r2;
	mov.u32 	%r4, %tid.x;
	add.s32 	%r5, %r3, %r4;
	mov.u32 	%r6, %ctaid.y;
	mov.u32 	%r7, %ntid.y;
	add.s32 	%r8, %r6, %r7;
	mov.u32 	%r9, %tid.y;
	add.s32 	%r10, %r8, %r9;
	cvt.u64.u32 	%rd10, %r10;
	mul.wide.u32 	%rd11, %r10, 8;
	add.s64 	%rd12, %rd9, %rd11;
	ld.global.f64 	%fd2, [%rd12];
	cvt.s64.s32 	%rd13, %r5;
	mad.lo.s64 	%rd14, %rd3, %rd10, %rd13;
	shl.b64 	%rd15, %rd14, 3;
	add.s64 	%rd16, %rd8, %rd15;
	ld.global.f64 	%fd3, [%rd16];
	mul.wide.s32 	%rd17, %r5, 8;
	add.s64 	%rd18, %rd7, %rd17;
	ld.global.f64 	%fd4, [%rd18];
	add.s64 	%rd19, %rd6, %rd17;
	ld.global.f64 	%fd5, [%rd19];
	fma.rn.f64 	%fd6, %fd1, %fd5, %fd4;
	fma.rn.f64 	%fd7, %fd3, %fd6, %fd2;
	st.global.f64 	[%rd12], %fd7;
	ret;

}


// ===== COMPILED SASS (sm_100) =====

	.target	sm_100

	.elftype	@"ET_EXEC"


//--------------------- .note.nv.tkinfo           --------------------------
	.section	.note.nv.tkinfo,"",@"SHT_NOTE"
	.sectionflags	@"SHF_NOTE_NV_TKINFO"
	.tkinfo
        /*0018*/ 	.word	0x00000002
        /*0030*/ 	.string	""
        /*0030*/ 	.string	"ptxas"
        /*0030*/ 	.string	"Cuda compilation tools, release 13.0, V13.0.88"
        /*0030*/ 	.string	"Build cuda_13.0.r13.0/compiler.36424714_0"
        /*0030*/ 	.string	"-arch sm_100 -m 64 "



//--------------------- .note.nv.cuinfo           --------------------------
	.section	.note.nv.cuinfo,"",@"SHT_NOTE"
	.sectionflags	@"SHF_NOTE_NV_CUINFO"
        /*0018*/ 	.short	0x0002
        /*001a*/ 	.short	0x0064
        /*001c*/ 	.short	0x0082
	.zero		2


//--------------------- .nv.info                  --------------------------
	.section	.nv.info,"",@"SHT_CUDA_INFO"
	.align	4


	//----- nvinfo : EIATTR_REGCOUNT
	.align		4
        /*0000*/ 	.byte	0x04, 0x2f
        /*0002*/ 	.short	(.L_1 - .L_0)
	.align		4
.L_0:
        /*0004*/ 	.word	index@(_Z6RKstepPdS_mmS_S_d)
        /*0008*/ 	.word	0x00000010


	//----- nvinfo : EIATTR_FRAME_SIZE
	.align		4
.L_1:
        /*000c*/ 	.byte	0x04, 0x11
        /*000e*/ 	.short	(.L_3 - .L_2)
	.align		4
.L_2:
        /*0010*/ 	.word	index@(_Z6RKstepPdS_mmS_S_d)
        /*0014*/ 	.word	0x00000000


	//----- nvinfo : EIATTR_MIN_STACK_SIZE
	.align		4
.L_3:
        /*0018*/ 	.byte	0x04, 0x12
        /*001a*/ 	.short	(.L_5 - .L_4)
	.align		4
.L_4:
        /*001c*/ 	.word	index@(_Z6RKstepPdS_mmS_S_d)
        /*0020*/ 	.word	0x00000000
.L_5:


//--------------------- .nv.compat                --------------------------
	.section	.nv.compat,"",@"SHT_CUDA_COMPAT_INFO"
	.align	4
        /*0000*/ 	.byte	0x02, 0x09, 0x00, 0x00, 0x02, 0x02, 0x01, 0x00, 0x02, 0x05, 0x05, 0x00, 0x03, 0x07, 0x01, 0x01
        /*0010*/ 	.byte	0x02, 0x03, 0x00, 0x00, 0x02, 0x06, 0x01, 0x00, 0x04, 0x0b, 0x08, 0x00, 0x01, 0x00, 0x00, 0x00
        /*0020*/ 	.byte	0x00, 0x00, 0x00, 0x00


//--------------------- .nv.info._Z6RKstepPdS_mmS_S_d --------------------------
	.section	.nv.info._Z6RKstepPdS_mmS_S_d,"",@"SHT_CUDA_INFO"
	.sectionflags	@""
	.align	4


	//----- nvinfo : EIATTR_CUDA_API_VERSION
	.align		4
        /*0000*/ 	.byte	0x04, 0x37
        /*0002*/ 	.short	(.L_7 - .L_6)
.L_6:
        /*0004*/ 	.word	0x00000082


	//----- nvinfo : EIATTR_KPARAM_INFO
	.align		4
.L_7:
        /*0008*/ 	.byte	0x04, 0x17
        /*000a*/ 	.short	(.L_9 - .L_8)
.L_8:
        /*000c*/ 	.word	0x00000000
        /*0010*/ 	.short	0x0006
        /*0012*/ 	.short	0x0030
        /*0014*/ 	.byte	0x00, 0xf0, 0x21, 0x00


	//----- nvinfo : EIATTR_KPARAM_INFO
	.align		4
.L_9:
        /*0018*/ 	.byte	0x04, 0x17
        /*001a*/ 	.short	(.L_11 - .L_10)
.L_10:
        /*001c*/ 	.word	0x00000000
        /*0020*/ 	.short	0x0005
        /*0022*/ 	.short	0x0028
        /*0024*/ 	.byte	0x00, 0xf5, 0x21, 0x00


	//----- nvinfo : EIATTR_KPARAM_INFO
	.align		4
.L_11:
        /*0028*/ 	.byte	0x04, 0x17
        /*002a*/ 	.short	(.L_13 - .L_12)
.L_12:
        /*002c*/ 	.word	0x00000000
        /*0030*/ 	.short	0x0004
        /*0032*/ 	.short	0x0020
        /*0034*/ 	.byte	0x00, 0xf5, 0x21, 0x00


	//----- nvinfo : EIATTR_KPARAM_INFO
	.align		4
.L_13:
        /*0038*/ 	.byte	0x04, 0x17
        /*003a*/ 	.short	(.L_15 - .L_14)
.L_14:
        /*003c*/ 	.word	0x00000000
        /*0040*/ 	.short	0x0003
        /*0042*/ 	.short	0x0018
        /*0044*/ 	.byte	0x00, 0xf0, 0x21, 0x00


	//----- nvinfo : EIATTR_KPARAM_INFO
	.align		4
.L_15:
        /*0048*/ 	.byte	0x04, 0x17
        /*004a*/ 	.short	(.L_17 - .L_16)
.L_16:
        /*004c*/ 	.word	0x00000000
        /*0050*/ 	.short	0x0002
        /*0052*/ 	.short	0x0010
        /*0054*/ 	.byte	0x00, 0xf0, 0x21, 0x00


	//----- nvinfo : EIATTR_KPARAM_INFO
	.align		4
.L_17:
        /*0058*/ 	.byte	0x04, 0x17
        /*005a*/ 	.short	(.L_19 - .L_18)
.L_18:
        /*005c*/ 	.word	0x00000000
        /*0060*/ 	.short	0x0001
        /*0062*/ 	.short	0x0008
        /*0064*/ 	.byte	0x00, 0xf5, 0x21, 0x00


	//----- nvinfo : EIATTR_KPARAM_INFO
	.align		4
.L_19:
        /*0068*/ 	.byte	0x04, 0x17
        /*006a*/ 	.short	(.L_21 - .L_20)
.L_20:
        /*006c*/ 	.word	0x00000000
        /*0070*/ 	.short	0x0000
        /*0072*/ 	.short	0x0000
        /*0074*/ 	.byte	0x00, 0xf5, 0x21, 0x00


	//----- nvinfo : EIATTR_SPARSE_MMA_MASK
	.align		4
.L_21:
        /*0078*/ 	.byte	0x03, 0x50
        /*007a*/ 	.short	0x0000


	//----- nvinfo : EIATTR_MAXREG_COUNT
	.align		4
        /*007c*/ 	.byte	0x03, 0x1b
        /*007e*/ 	.short	0x00ff


	//----- nvinfo : EIATTR_MERCURY_ISA_VERSION
	.align		4
        /*0080*/ 	.byte	0x03, 0x5f
        /*0082*/ 	.short	0x0101


	//----- nvinfo : EIATTR_VRC_CTA_INIT_COUNT
	.align		4
        /*0084*/ 	.byte	0x02, 0x4a
	.zero		1
	.zero		1


	//----- nvinfo : EIATTR_EXIT_INSTR_OFFSETS
	.align		4
        /*0088*/ 	.byte	0x04, 0x1c
        /*008a*/ 	.short	(.L_23 - .L_22)


	//   ....[0]....
.L_22:
        /*008c*/ 	.word	0x000001f0


	//----- nvinfo : EIATTR_CBANK_PARAM_SIZE
	.align		4
.L_23:
        /*0090*/ 	.byte	0x03, 0x19
        /*0092*/ 	.short	0x0038


	//----- nvinfo : EIATTR_PARAM_CBANK
	.align		4
        /*0094*/ 	.byte	0x04, 0x0a
        /*0096*/ 	.short	(.L_25 - .L_24)
	.align		4
.L_24:
        /*0098*/ 	.word	index@(.nv.constant0._Z6RKstepPdS_mmS_S_d)
        /*009c*/ 	.short	0x0380
        /*009e*/ 	.short	0x0038


	//----- nvinfo : EIATTR_SW_WAR
	.align		4
.L_25:
        /*00a0*/ 	.byte	0x04, 0x36
        /*00a2*/ 	.short	(.L_27 - .L_26)
.L_26:
        /*00a4*/ 	.word	0x00000008
.L_27:


//--------------------- .nv.callgraph             --------------------------
	.section	.nv.callgraph,"",@"SHT_CUDA_CALLGRAPH"
	.align	4
	.sectionentsize	8
	.align		4
        /*0000*/ 	.word	0x00000000
	.align		4
        /*0004*/ 	.word	0xffffffff
	.align		4
        /*0008*/ 	.word	0x00000000
	.align		4
        /*000c*/ 	.word	0xfffffffe
	.align		4
        /*0010*/ 	.word	0x00000000
	.align		4
        /*0014*/ 	.word	0xfffffffd
	.align		4
        /*0018*/ 	.word	0x00000000
	.align		4
        /*001c*/ 	.word	0xfffffffc


//--------------------- .text._Z6RKstepPdS_mmS_S_d --------------------------
	.section	.text._Z6RKstepPdS_mmS_S_d,"ax",@progbits
	.align	128
        .global         _Z6RKstepPdS_mmS_S_d
        .type           _Z6RKstepPdS_mmS_S_d,@function
        .size           _Z6RKstepPdS_mmS_S_d,(.L_x_1 - _Z6RKstepPdS_mmS_S_d)
        .other          _Z6RKstepPdS_mmS_S_d,@"STO_CUDA_ENTRY STV_DEFAULT"
_Z6RKstepPdS_mmS_S_d:
.text._Z6RKstepPdS_mmS_S_d:
[----:B------:R-:W-:Y:S01]  /*0000*/  LDC R1, c[0x0][0x37c] ;  /* 0x0000df00ff017b82 */ /* 0x000fe20000000800 */
[----:B------:R-:W0:Y:S07]  /*0010*/  S2R R11, SR_TID.X ;  /* 0x00000000000b7919 */ /* 0x000e2e0000002100 */
[----:B------:R-:W0:Y:S01]  /*0020*/  S2UR UR6, SR_CTAID.X ;  /* 0x00000000000679c3 */ /* 0x000e220000002500 */
[----:B------:R-:W1:Y:S01]  /*0030*/  LDCU.64 UR8, c[0x0][0x390] ;  /* 0x00007200ff0877ac */ /* 0x000e620008000a00 */
[----:B------:R-:W2:Y:S01]  /*0040*/  S2R R0, SR_TID.Y ;  /* 0x0000000000007919 */ /* 0x000ea20000002200 */
[----:B------:R-:W3:Y:S05]  /*0050*/  LDCU.64 UR10, c[0x0][0x380] ;  /* 0x00007000ff0a77ac */ /* 0x000eea0008000a00 */
[----:B------:R-:W0:Y:S01]  /*0060*/  LDC R10, c[0x0][0x360] ;  /* 0x0000d800ff0a7b82 */ /* 0x000e220000000800 */
[----:B------:R-:W4:Y:S07]  /*0070*/  LDCU.64 UR4, c[0x0][0x358] ;  /* 0x00006b00ff0477ac */ /* 0x000f2e0008000a00 */
[----:B------:R-:W2:Y:S08]  /*0080*/  S2UR UR7, SR_CTAID.Y ;  /* 0x00000000000779c3 */ /* 0x000eb00000002600 */
[----:B------:R-:W2:Y:S08]  /*0090*/  LDC R13, c[0x0][0x364] ;  /* 0x0000d900ff0d7b82 */ /* 0x000eb00000000800 */
[----:B------:R-:W5:Y:S01]  /*00a0*/  LDC.64 R8, c[0x0][0x388] ;  /* 0x0000e200ff087b82 */ /* 0x000f620000000a00 */
[----:B0-----:R-:W-:-:S04]  /*00b0*/  IADD3 R10, PT, PT, R11, UR6, R10 ;  /* 0x000000060b0a7c10 */ /* 0x001fc8000fffe00a */
[----:B------:R-:W-:-:S03]  /*00c0*/  SHF.R.S32.HI R11, RZ, 0x1f, R10 ;  /* 0x0000001fff0b7819 */ /* 0x000fc6000001140a */
[----:B------:R-:W0:Y:S08]  /*00d0*/  LDC.64 R6, c[0x0][0x3a0] ;  /* 0x0000e800ff067b82 */ /* 0x000e300000000a00 */
[----:B------:R-:W4:Y:S01]  /*00e0*/  LDC.64 R2, c[0x0][0x3a8] ;  /* 0x0000ea00ff027b82 */ /* 0x000f220000000a00 */
[----:B--2---:R-:W-:Y:S01]  /*00f0*/  IADD3 R13, PT, PT, R0, UR7, R13 ;  /* 0x00000007000d7c10 */ /* 0x004fe2000fffe00d */
[----:B------:R-:W2:Y:S04]  /*0100*/  LDCU.64 UR6, c[0x0][0x3b0] ;  /* 0x00007600ff0677ac */ /* 0x000ea80008000a00 */
[----:B-1----:R-:W-:-:S04]  /*0110*/  IMAD.WIDE.U32 R4, R13, UR8, R10 ;  /* 0x000000080d047c25 */ /* 0x002fc8000f8e000a */
[----:B-----5:R-:W-:-:S04]  /*0120*/  IMAD.WIDE R8, R10, 0x8, R8 ;  /* 0x000000080a087825 */ /* 0x020fc800078e0208 */
[C---:B------:R-:W-:Y:S02]  /*0130*/  IMAD R5, R13.reuse, UR9, R5 ;  /* 0x000000090d057c24 */ /* 0x040fe4000f8e0205 */
[----:B0-----:R-:W-:Y:S01]  /*0140*/  IMAD.WIDE R10, R10, 0x8, R6 ;  /* 0x000000080a0a7825 */ /* 0x001fe200078e0206 */
[C---:B---3--:R-:W-:Y:S01]  /*0150*/  LEA R6, P0, R4.reuse, UR10, 0x3 ;  /* 0x0000000a04067c11 */ /* 0x048fe2000f8018ff */
[----:B----4-:R-:W2:Y:S04]  /*0160*/  LDG.E.64 R8, desc[UR4][R8.64] ;  /* 0x0000000408087981 */ /* 0x010ea8000c1e1b00 */
[----:B------:R-:W2:Y:S01]  /*0170*/  LDG.E.64 R10, desc[UR4][R10.64] ;  /* 0x000000040a0a7981 */ /* 0x000ea2000c1e1b00 */
[----:B------:R-:W-:Y:S01]  /*0180*/  LEA.HI.X R7, R4, UR11, R5, 0x3, P0 ;  /* 0x0000000b04077c11 */ /* 0x000fe200080f1c05 */
[----:B------:R-:W-:-:S05]  /*0190*/  IMAD.WIDE.U32 R2, R13, 0x8, R2 ;  /* 0x000000080d027825 */ /* 0x000fca00078e0002 */
[----:B------:R-:W3:Y:S04]  /*01a0*/  LDG.E.64 R4, desc[UR4][R2.64] ;  /* 0x0000000402047981 */ /* 0x000ee8000c1e1b00 */
[----:B------:R-:W3:Y:S01]  /*01b0*/  LDG.E.64 R6, desc[UR4][R6.64] ;  /* 0x0000000406067981 */ /* 0x000ee2000c1e1b00 */
[----:B--2---:R-:W-:-:S08]  /*01c0*/  DFMA R12, R10, UR6, R8 ;  /* 0x000000060a0c7c2b */ /* 0x004fd00008000008 */
[----:B---3--:R-:W-:-:S07]  /*01d0*/  DFMA R4, R6, R12, R4 ;  /* 0x0000000c0604722b */ /* 0x008fce0000000004 */
[----:B------:R-:W-:Y:S01]  /*01e0*/  STG.E.64 desc[UR4][R2.64], R4 ;  /* 0x0000000402007986 */ /* 0x000fe2000c101b04 */
[----:B------:R-:W-:Y:S05]  /*01f0*/  EXIT ;  /* 0x000000000000794d */ /* 0x000fea0003800000 */
.L_x_0:
[----:B------:R-:W-:-:S00]  /*0200*/  BRA `(.L_x_0) ;  /* 0xfffffffc00fc7947 */ /* 0x000fc0000383ffff */
[----:B------:R-:W-:-:S00]  /*0210*/  NOP ;  /* 0x0000000000007918 */ /* 0x000fc00000000000 */
        /* <DEDUP_REMOVED lines=14> */
.L_x_1:


//--------------------- .nv.shared.reserved.0     --------------------------
	.section	.nv.shared.reserved.0,"aw",@nobits
	.weak		__nv_reservedSMEM_offset_0_alias
	.size		__nv_reservedSMEM_offset_0_alias, 0, 64
	.other		__nv_reservedSMEM_offset_0_alias,@"STO_CUDA_RESERVED_SHARED STV_DEFAULT"
__nv_reservedSMEM_offset_0_alias:
	.zero		0
	.zero		64


//--------------------- .nv.constant0._Z6RKstepPdS_mmS_S_d --------------------------
	.section	.nv.constant0._Z6RKstepPdS_mmS_S_d,"a",@progbits
	.sectionflags	@""
	.align	4
.nv.constant0._Z6RKstepPdS_mmS_S_d:
	.zero		952


//--------------------- SYMBOLS --------------------------

	.type		.nv.reservedSmem.offset0,@object
	.size		.nv.reservedSmem.offset0,0x4
